	.headerflags	@"EF_CUDA_TEXMODE_UNIFIED EF_CUDA_64BIT_ADDRESS EF_CUDA_ACCELERATORS EF_CUDA_SM90 EF_CUDA_VIRTUAL_SM(EF_CUDA_SM90)"
	.elftype	@"ET_EXEC"


//--------------------- .nv.info                  --------------------------
	.section	.nv.info,"",@"SHT_CUDA_INFO"
	.align	4


	//----- nvinfo : EIATTR_REGCOUNT
	.align		4
        /*0000*/ 	.byte	0x04, 0x2f
        /*0002*/ 	.short	(.L_1 - .L_0)
	.align		4
.L_0:
        /*0004*/ 	.word	index@(triton_poi_fused_max_pool2d_with_indices_10)
        /*0008*/ 	.word	0x00000028


	//----- nvinfo : EIATTR_MIN_STACK_SIZE
	.align		4
.L_1:
        /*000c*/ 	.byte	0x04, 0x12
        /*000e*/ 	.short	(.L_3 - .L_2)
	.align		4
.L_2:
        /*0010*/ 	.word	index@(triton_poi_fused_max_pool2d_with_indices_10)
        /*0014*/ 	.word	0x00000008


	//----- nvinfo : EIATTR_FRAME_SIZE
	.align		4
.L_3:
        /*0018*/ 	.byte	0x04, 0x11
        /*001a*/ 	.short	(.L_5 - .L_4)
	.align		4
.L_4:
        /*001c*/ 	.word	index@(triton_poi_fused_max_pool2d_with_indices_10)
        /*0020*/ 	.word	0x00000008


	//----- nvinfo : EIATTR_MIN_STACK_SIZE
	.align		4
.L_5:
        /*0024*/ 	.byte	0x04, 0x12
        /*0026*/ 	.short	(.L_7 - .L_6)
	.align		4
.L_6:
        /*0028*/ 	.word	index@(triton_poi_fused_max_pool2d_with_indices_10)
        /*002c*/ 	.word	0x00000008
.L_7:


//--------------------- .nv.info.triton_poi_fused_max_pool2d_with_indices_10 --------------------------
	.section	.nv.info.triton_poi_fused_max_pool2d_with_indices_10,"",@"SHT_CUDA_INFO"
	.sectionflags	@""
	.align	4


	//----- nvinfo : EIATTR_CUDA_API_VERSION
	.align		4
        /*0000*/ 	.byte	0x04, 0x37
        /*0002*/ 	.short	(.L_9 - .L_8)
.L_8:
        /*0004*/ 	.word	0x0000007c


	//----- nvinfo : EIATTR_KPARAM_INFO
	.align		4
.L_9:
        /*0008*/ 	.byte	0x04, 0x17
        /*000a*/ 	.short	(.L_11 - .L_10)
.L_10:
        /*000c*/ 	.word	0x00000000
        /*0010*/ 	.short	0x0003
        /*0012*/ 	.short	0x0018
        /*0014*/ 	.byte	0x00, 0xf0, 0x11, 0x00


	//----- nvinfo : EIATTR_KPARAM_INFO
	.align		4
.L_11:
        /*0018*/ 	.byte	0x04, 0x17
        /*001a*/ 	.short	(.L_13 - .L_12)
.L_12:
        /*001c*/ 	.word	0x00000000
        /*0020*/ 	.short	0x0002
        /*0022*/ 	.short	0x0010
        /*0024*/ 	.byte	0x00, 0xf4, 0x21, 0x00


	//----- nvinfo : EIATTR_KPARAM_INFO
	.align		4
.L_13:
        /*0028*/ 	.byte	0x04, 0x17
        /*002a*/ 	.short	(.L_15 - .L_14)
.L_14:
        /*002c*/ 	.word	0x00000000
        /*0030*/ 	.short	0x0001
        /*0032*/ 	.short	0x0008
        /*0034*/ 	.byte	0x00, 0xf4, 0x21, 0x00


	//----- nvinfo : EIATTR_KPARAM_INFO
	.align		4
.L_15:
        /*0038*/ 	.byte	0x04, 0x17
        /*003a*/ 	.short	(.L_17 - .L_16)
.L_16:
        /*003c*/ 	.word	0x00000000
        /*0040*/ 	.short	0x0000
        /*0042*/ 	.short	0x0000
        /*0044*/ 	.byte	0x00, 0xf4, 0x21, 0x00


	//----- nvinfo : EIATTR_SPARSE_MMA_MASK
	.align		4
.L_17:
        /*0048*/ 	.byte	0x03, 0x50
        /*004a*/ 	.short	0x0000


	//----- nvinfo : EIATTR_MAXREG_COUNT
	.align		4
        /*004c*/ 	.byte	0x03, 0x1b
        /*004e*/ 	.short	0x00ff


	//----- nvinfo : EIATTR_EXIT_INSTR_OFFSETS
	.align		4
        /*0050*/ 	.byte	0x04, 0x1c
        /*0052*/ 	.short	(.L_19 - .L_18)


	//   ....[0]....
.L_18:
        /*0054*/ 	.word	0x000011d0


	//   ....[1]....
        /*0058*/ 	.word	0x000011f0


	//----- nvinfo : EIATTR_REQNTID
	.align		4
.L_19:
        /*005c*/ 	.byte	0x04, 0x10
        /*005e*/ 	.short	(.L_21 - .L_20)
.L_20:
        /*0060*/ 	.word	0x00000080
        /*0064*/ 	.word	0x00000001
        /*0068*/ 	.word	0x00000001


	//----- nvinfo : EIATTR_CBANK_PARAM_SIZE
	.align		4
.L_21:
        /*006c*/ 	.byte	0x03, 0x19
        /*006e*/ 	.short	0x001c


	//----- nvinfo : EIATTR_PARAM_CBANK
	.align		4
        /*0070*/ 	.byte	0x04, 0x0a
        /*0072*/ 	.short	(.L_23 - .L_22)
	.align		4
.L_22:
        /*0074*/ 	.word	index@(.nv.constant0.triton_poi_fused_max_pool2d_with_indices_10)
        /*0078*/ 	.short	0x0210
        /*007a*/ 	.short	0x001c


	//----- nvinfo : EIATTR_SW_WAR
	.align		4
.L_23:
        /*007c*/ 	.byte	0x04, 0x36
        /*007e*/ 	.short	(.L_25 - .L_24)
.L_24:
        /*0080*/ 	.word	0x00000008
.L_25:


//--------------------- .nv.callgraph             --------------------------
	.section	.nv.callgraph,"",@"SHT_CUDA_CALLGRAPH"
	.align	4
	.sectionentsize	8
	.align		4
        /*0000*/ 	.word	0x00000000
	.align		4
        /*0004*/ 	.word	0xffffffff
	.align		4
        /*0008*/ 	.word	0x00000000
	.align		4
        /*000c*/ 	.word	0xfffffffe
	.align		4
        /*0010*/ 	.word	0x00000000
	.align		4
        /*0014*/ 	.word	0xfffffffd
	.align		4
        /*0018*/ 	.word	0x00000000
	.align		4
        /*001c*/ 	.word	0xfffffffc


//--------------------- .text.triton_poi_fused_max_pool2d_with_indices_10 --------------------------
	.section	.text.triton_poi_fused_max_pool2d_with_indices_10,"ax",@progbits
	.sectionflags	@"SHF_BARRIERS=1"
	.align	128
        .global         triton_poi_fused_max_pool2d_with_indices_10
        .type           triton_poi_fused_max_pool2d_with_indices_10,@function
        .size           triton_poi_fused_max_pool2d_with_indices_10,(.L_x_1 - triton_poi_fused_max_pool2d_with_indices_10)
        .other          triton_poi_fused_max_pool2d_with_indices_10,@"STO_CUDA_ENTRY STV_DEFAULT"
triton_poi_fused_max_pool2d_with_indices_10:
.text.triton_poi_fused_max_pool2d_with_indices_10:
[----:B------:R-:W0:Y:S01]  /*0000*/  LDC R1, c[0x0][0x28] ;  /* 0x00000a00ff017b82 */ /* 0x000e220000000800 */
[----:B------:R-:W1:Y:S07]  /*0010*/  S2R R37, SR_TID.X ;  /* 0x0000000000257919 */ /* 0x000e6e0000002100 */
[----:B------:R-:W2:Y:S01]  /*0020*/  LDC.64 R30, c[0x0][0x210] ;  /* 0x00008400ff1e7b82 */ /* 0x000ea20000000a00 */
[----:B------:R-:W-:Y:S01]  /*0030*/  ULDC.64 UR4, c[0x0][0x210] ;  /* 0x0000840000047ab9 */ /* 0x000fe20000000a00 */
[----:B------:R-:W-:Y:S01]  /*0040*/  CS2R R16, SRZ ;  /* 0x0000000000107805 */ /* 0x000fe2000001ff00 */
[----:B------:R-:W3:Y:S01]  /*0050*/  S2R R6, SR_CTAID.X ;  /* 0x0000000000067919 */ /* 0x000ee20000002500 */
[----:B------:R-:W-:-:S02]  /*0060*/  CS2R R18, SRZ ;  /* 0x0000000000127805 */ /* 0x000fc4000001ff00 */
[----:B------:R-:W-:Y:S02]  /*0070*/  CS2R R12, SRZ ;  /* 0x00000000000c7805 */ /* 0x000fe4000001ff00 */
[----:B------:R-:W-:Y:S01]  /*0080*/  CS2R R14, SRZ ;  /* 0x00000000000e7805 */ /* 0x000fe2000001ff00 */
[----:B------:R-:W-:Y:S01]  /*0090*/  ULDC.64 UR6, c[0x0][0x208] ;  /* 0x0000820000067ab9 */ /* 0x000fe20000000a00 */
[----:B0-----:R-:W-:Y:S02]  /*00a0*/  VIADD R1, R1, 0xfffffff8 ;  /* 0xfffffff801017836 */ /* 0x001fe40000000000 */
[----:B-1----:R-:W-:Y:S02]  /*00b0*/  IMAD.SHL.U32 R7, R37, 0x8, RZ ;  /* 0x0000000825077824 */ /* 0x002fe400078e00ff */
[----:B---3--:R-:W-:-:S03]  /*00c0*/  IMAD.SHL.U32 R36, R6, 0x400, RZ ;  /* 0x0000040006247824 */ /* 0x008fc600078e00ff */
[----:B------:R-:W-:-:S04]  /*00d0*/  LOP3.LUT R7, R7, 0x3f8, RZ, 0xc0, !PT ;  /* 0x000003f807077812 */ /* 0x000fc800078ec0ff */
[----:B------:R-:W-:-:S04]  /*00e0*/  LOP3.LUT R2, R36, R7, RZ, 0xfc, !PT ;  /* 0x0000000724027212 */ /* 0x000fc800078efcff */
[----:B------:R-:W-:Y:S01]  /*00f0*/  SHF.R.S32.HI R3, RZ, 0x1f, R2 ;  /* 0x0000001fff037819 */ /* 0x000fe20000011402 */
[----:B------:R-:W-:-:S03]  /*0100*/  IMAD.HI R8, R2, 0x3e88cb3d, RZ ;  /* 0x3e88cb3d02087827 */ /* 0x000fc600078e02ff */
[----:B------:R-:W-:Y:S02]  /*0110*/  LEA.HI R3, R3, R2, RZ, 0x6 ;  /* 0x0000000203037211 */ /* 0x000fe400078f30ff */
[----:B------:R-:W-:Y:S02]  /*0120*/  SHF.R.U32.HI R9, RZ, 0x1f, R8 ;  /* 0x0000001fff097819 */ /* 0x000fe40000011608 */
[----:B------:R-:W-:Y:S02]  /*0130*/  SHF.R.S32.HI R0, RZ, 0x6, R3 ;  /* 0x00000006ff007819 */ /* 0x000fe40000011403 */
[----:B------:R-:W-:-:S03]  /*0140*/  LEA.HI.SX32 R8, R8, R9, 0x15 ;  /* 0x0000000908087211 */ /* 0x000fc600078faaff */
[----:B------:R-:W-:-:S05]  /*0150*/  IMAD.HI R4, R0, 0x3e88cb3d, RZ ;  /* 0x3e88cb3d00047827 */ /* 0x000fca00078e02ff */
[----:B------:R-:W-:-:S04]  /*0160*/  SHF.R.U32.HI R5, RZ, 0x1f, R4 ;  /* 0x0000001fff057819 */ /* 0x000fc80000011604 */
[----:B------:R-:W-:-:S05]  /*0170*/  LEA.HI R5, R4, R5, RZ, 0x1b ;  /* 0x0000000504057211 */ /* 0x000fca00078fd8ff */
[----:B------:R-:W-:-:S04]  /*0180*/  IMAD R5, R5, -0x83, R0 ;  /* 0xffffff7d05057824 */ /* 0x000fc800078e0200 */
[----:B------:R-:W-:Y:S01]  /*0190*/  IMAD R4, R8, 0x106, R5 ;  /* 0x0000010608047824 */ /* 0x000fe200078e0205 */
[----:B------:R-:W-:-:S03]  /*01a0*/  LOP3.LUT R5, R3, 0xffffffc0, RZ, 0xc0, !PT ;  /* 0xffffffc003057812 */ /* 0x000fc600078ec0ff */
[----:B------:R-:W-:Y:S02]  /*01b0*/  IMAD.SHL.U32 R4, R4, 0x80, RZ ;  /* 0x0000008004047824 */ /* 0x000fe400078e00ff */
[----:B------:R-:W-:-:S03]  /*01c0*/  IMAD.IADD R5, R2, 0x1, -R5 ;  /* 0x0000000102057824 */ /* 0x000fc600078e0a05 */
[--C-:B------:R-:W-:Y:S01]  /*01d0*/  SHF.R.S32.HI R22, RZ, 0x1f, R4.reuse ;  /* 0x0000001fff167819 */ /* 0x100fe20000011404 */
[----:B------:R-:W-:Y:S01]  /*01e0*/  IMAD.IADD R20, R5, 0x1, R4 ;  /* 0x0000000105147824 */ /* 0x000fe200078e0204 */
[----:B------:R-:W-:-:S03]  /*01f0*/  IADD3 R0, P0, R5, R4, RZ ;  /* 0x0000000405007210 */ /* 0x000fc60007f1e0ff */
[----:B--2---:R-:W-:Y:S01]  /*0200*/  IMAD.WIDE R20, R20, 0x4, R30 ;  /* 0x0000000414147825 */ /* 0x004fe200078e021e */
[----:B------:R-:W-:Y:S02]  /*0210*/  LEA.HI.X.SX32 R3, R5, R22, 0x1, P0 ;  /* 0x0000001605037211 */ /* 0x000fe400000f0eff */
[----:B------:R-:W-:Y:S02]  /*0220*/  ISETP.GE.AND P0, PT, R2, 0x430900, PT ;  /* 0x004309000200780c */ /* 0x000fe40003f06270 */
[----:B------:R-:W-:-:S04]  /*0230*/  LEA R26, P1, R0, UR4, 0x2 ;  /* 0x00000004001a7c11 */ /* 0x000fc8000f8210ff */
[----:B------:R-:W-:Y:S01]  /*0240*/  LEA.HI.X R27, R0, UR5, R3, 0x2, P1 ;  /* 0x00000005001b7c11 */ /* 0x000fe200088f1403 */
[----:B------:R-:W-:-:S06]  /*0250*/  VIADD R28, R4, 0x4180 ;  /* 0x00004180041c7836 */ /* 0x000fcc0000000000 */
[----:B------:R0:W2:Y:S04]  /*0260*/  @!P0 LDG.E.128 R16, desc[UR6][R20.64] ;  /* 0x0000000614108981 */ /* 0x0000a8000c1e1d00 */
[----:B------:R-:W2:Y:S01]  /*0270*/  @!P0 LDG.E.128 R12, desc[UR6][R26.64+0x100] ;  /* 0x000100061a0c8981 */ /* 0x000ea2000c1e1d00 */
[----:B------:R-:W-:Y:S01]  /*0280*/  IMAD.IADD R24, R5, 0x1, R28 ;  /* 0x0000000105187824 */ /* 0x000fe200078e021c */
[----:B------:R-:W-:Y:S02]  /*0290*/  CS2R R8, SRZ ;  /* 0x0000000000087805 */ /* 0x000fe4000001ff00 */
[----:B------:R-:W-:Y:S01]  /*02a0*/  CS2R R10, SRZ ;  /* 0x00000000000a7805 */ /* 0x000fe2000001ff00 */
[----:B------:R-:W-:-:S05]  /*02b0*/  IMAD.WIDE R24, R24, 0x4, R30 ;  /* 0x0000000418187825 */ /* 0x000fca00078e021e */
[----:B------:R-:W3:Y:S01]  /*02c0*/  @!P0 LDG.E.128 R8, desc[UR6][R24.64] ;  /* 0x0000000618088981 */ /* 0x000ee2000c1e1d00 */
[----:B0-----:R-:W-:Y:S02]  /*02d0*/  SHF.R.S32.HI R20, RZ, 0x15, R6 ;  /* 0x00000015ff147819 */ /* 0x001fe40000011406 */
[----:B------:R-:W-:Y:S02]  /*02e0*/  LOP3.LUT R7, R36, 0x4, R7, 0xfe, !PT ;  /* 0x0000000424077812 */ /* 0x000fe400078efe07 */
[----:B--2---:R-:W-:Y:S02]  /*02f0*/  FSETP.GT.AND P6, PT, R15, R19, PT ;  /* 0x000000130f00720b */ /* 0x004fe40003fc4000 */
[----:B------:R-:W-:Y:S02]  /*0300*/  FSETP.GT.AND P5, PT, R14, R18, PT ;  /* 0x000000120e00720b */ /* 0x000fe40003fa4000 */
[----:B------:R-:W-:Y:S02]  /*0310*/  FSETP.GT.AND P4, PT, R13, R17, PT ;  /* 0x000000110d00720b */ /* 0x000fe40003f84000 */
[----:B------:R-:W-:-:S02]  /*0320*/  FSETP.NAN.AND P2, PT, R15, R15, PT ;  /* 0x0000000f0f00720b */ /* 0x000fc40003f48000 */
[----:B------:R-:W-:Y:S02]  /*0330*/  FSETP.NAN.AND P1, PT, R14, R14, PT ;  /* 0x0000000e0e00720b */ /* 0x000fe40003f28000 */
[----:B------:R-:W-:Y:S02]  /*0340*/  FSETP.GT.AND P3, PT, R12, R16, PT ;  /* 0x000000100c00720b */ /* 0x000fe40003f64000 */
[----:B------:R-:W-:Y:S02]  /*0350*/  P2R R3, PR, RZ, 0x20 ;  /* 0x00000020ff037803 */ /* 0x000fe40000000000 */
[----:B------:R-:W-:Y:S02]  /*0360*/  @!P6 SEL R15, R15, R19, P2 ;  /* 0x000000130f0fe207 */ /* 0x000fe40001000000 */
[----:B------:R-:W-:Y:S01]  /*0370*/  @!P5 SEL R14, R14, R18, P1 ;  /* 0x000000120e0ed207 */ /* 0x000fe20000800000 */
[----:B------:R0:W-:Y:S01]  /*0380*/  STL.64 [R1], R2 ;  /* 0x0000000201007387 */ /* 0x0001e20000100a00 */
[----:B------:R-:W-:-:S02]  /*0390*/  FSETP.NAN.AND P2, PT, R13, R13, PT ;  /* 0x0000000d0d00720b */ /* 0x000fc40003f48000 */
[----:B------:R-:W-:Y:S02]  /*03a0*/  SGXT R18, R20, 0x1 ;  /* 0x000000011412781a */ /* 0x000fe40000000200 */
[----:B------:R-:W-:Y:S02]  /*03b0*/  @!P4 SEL R13, R13, R17, P2 ;  /* 0x000000110d0dc207 */ /* 0x000fe40001000000 */
[----:B---3--:R-:W-:Y:S02]  /*03c0*/  FSETP.NAN.AND P1, PT, R8, R8, PT ;  /* 0x000000080800720b */ /* 0x008fe40003f28000 */
[----:B------:R-:W-:Y:S02]  /*03d0*/  LEA.HI R18, R18, R7, RZ, 0x6 ;  /* 0x0000000712127211 */ /* 0x000fe400078f30ff */
[----:B------:R-:W-:Y:S01]  /*03e0*/  FSETP.NAN.AND P2, PT, R12, R12, PT ;  /* 0x0000000c0c00720b */ /* 0x000fe20003f48000 */
[----:B0-----:R-:W0:Y:S01]  /*03f0*/  LDC.64 R2, c[0x0][0x210] ;  /* 0x00008400ff027b82 */ /* 0x001e220000000a00 */
[----:B------:R-:W-:-:S02]  /*0400*/  LOP3.LUT R18, R18, 0xffffffc0, RZ, 0xc0, !PT ;  /* 0xffffffc012127812 */ /* 0x000fc400078ec0ff */
[----:B------:R-:W-:Y:S02]  /*0410*/  @!P3 SEL R12, R12, R16, P2 ;  /* 0x000000100c0cb207 */ /* 0x000fe40001000000 */
[----:B------:R-:W-:Y:S01]  /*0420*/  P2R R6, PR, RZ, 0x8 ;  /* 0x00000008ff067803 */ /* 0x000fe20000000000 */
[----:B------:R-:W-:Y:S01]  /*0430*/  IMAD.IADD R7, R7, 0x1, -R18 ;  /* 0x0000000107077824 */ /* 0x000fe200078e0a12 */
[----:B------:R-:W-:Y:S02]  /*0440*/  FSETP.GEU.AND P3, PT, R12, R8, PT ;  /* 0x000000080c00720b */ /* 0x000fe40003f6e000 */
[----:B------:R-:W-:Y:S02]  /*0450*/  CS2R R18, SRZ ;  /* 0x0000000000127805 */ /* 0x000fe4000001ff00 */
[----:B------:R-:W-:Y:S01]  /*0460*/  FSETP.GEU.AND P2, PT, R13, R9, PT ;  /* 0x000000090d00720b */ /* 0x000fe20003f4e000 */
[----:B------:R-:W-:Y:S01]  /*0470*/  IMAD.IADD R26, R7, 0x1, R4 ;  /* 0x00000001071a7824 */ /* 0x000fe200078e0204 */
[----:B------:R-:W-:-:S02]  /*0480*/  @!P1 SEL R8, R8, R12, !P3 ;  /* 0x0000000c08089207 */ /* 0x000fc40005800000 */
[----:B------:R-:W-:Y:S02]  /*0490*/  IADD3 R12, P1, R7, R4, RZ ;  /* 0x00000004070c7210 */ /* 0x000fe40007f3e0ff */
[----:B------:R-:W-:Y:S02]  /*04a0*/  P2R R21, PR, RZ, 0x4 ;  /* 0x00000004ff157803 */ /* 0x000fe40000000000 */
[----:B------:R-:W-:Y:S02]  /*04b0*/  LEA.HI.X.SX32 R17, R7, R22, 0x1, P1 ;  /* 0x0000001607117211 */ /* 0x000fe400008f0eff */
[C---:B------:R-:W-:Y:S02]  /*04c0*/  LEA R22, P1, R12.reuse, UR4, 0x2 ;  /* 0x000000040c167c11 */ /* 0x040fe4000f8210ff */
[----:B------:R-:W-:Y:S02]  /*04d0*/  P2R R20, PR, RZ, 0x8 ;  /* 0x00000008ff147803 */ /* 0x000fe40000000000 */
[----:B------:R-:W-:-:S02]  /*04e0*/  LEA.HI.X R23, R12, UR5, R17, 0x2, P1 ;  /* 0x000000050c177c11 */ /* 0x000fc400088f1411 */
[----:B------:R-:W-:Y:S02]  /*04f0*/  CS2R R16, SRZ ;  /* 0x0000000000107805 */ /* 0x000fe4000001ff00 */
[C---:B------:R-:W-:Y:S01]  /*0500*/  FSETP.NAN.AND P1, PT, R9.reuse, R9, PT ;  /* 0x000000090900720b */ /* 0x040fe20003f28000 */
[----:B0-----:R-:W-:Y:S01]  /*0510*/  IMAD.WIDE R26, R26, 0x4, R2 ;  /* 0x000000041a1a7825 */ /* 0x001fe200078e0202 */
[----:B------:R-:W-:Y:S02]  /*0520*/  P2R R31, PR, RZ, 0x10 ;  /* 0x00000010ff1f7803 */ /* 0x000fe40000000000 */
[----:B------:R-:W-:Y:S02]  /*0530*/  P2R R0, PR, RZ, 0x40 ;  /* 0x00000040ff007803 */ /* 0x000fe40000000000 */
[----:B------:R-:W2:Y:S07]  /*0540*/  @!P0 LDG.E.128 R16, desc[UR6][R26.64] ;  /* 0x000000061a108981 */ /* 0x000eae000c1e1d00 */
[----:B------:R-:W-:-:S02]  /*0550*/  @!P1 SEL R9, R9, R13, !P2 ;  /* 0x0000000d09099207 */ /* 0x000fc40005000000 */
[----:B------:R-:W-:Y:S02]  /*0560*/  CS2R R12, SRZ ;  /* 0x00000000000c7805 */ /* 0x000fe4000001ff00 */
[-C--:B------:R-:W-:Y:S02]  /*0570*/  FSETP.NAN.AND P1, PT, R10, R10.reuse, PT ;  /* 0x0000000a0a00720b */ /* 0x080fe40003f28000 */
[----:B------:R-:W-:-:S04]  /*0580*/  FSETP.GEU.AND P2, PT, R14, R10, PT ;  /* 0x0000000a0e00720b */ /* 0x000fc80003f4e000 */
[----:B------:R-:W-:-:S07]  /*0590*/  P2R R24, PR, RZ, 0x4 ;  /* 0x00000004ff187803 */ /* 0x000fce0000000000 */
[----:B------:R-:W-:Y:S02]  /*05a0*/  @!P1 SEL R10, R10, R14, !P2 ;  /* 0x0000000e0a0a9207 */ /* 0x000fe40005000000 */
[-C--:B------:R-:W-:Y:S02]  /*05b0*/  FSETP.NAN.AND P1, PT, R11, R11.reuse, PT ;  /* 0x0000000b0b00720b */ /* 0x080fe40003f28000 */
[----:B------:R-:W-:-:S04]  /*05c0*/  FSETP.GEU.AND P2, PT, R15, R11, PT ;  /* 0x0000000b0f00720b */ /* 0x000fc80003f4e000 */
[----:B------:R-:W-:-:S07]  /*05d0*/  P2R R25, PR, RZ, 0x4 ;  /* 0x00000004ff197803 */ /* 0x000fce0000000000 */
[----:B------:R-:W-:Y:S02]  /*05e0*/  @!P1 SEL R11, R11, R15, !P2 ;  /* 0x0000000f0b0b9207 */ /* 0x000fe40005000000 */
[----:B------:R-:W-:-:S06]  /*05f0*/  CS2R R14, SRZ ;  /* 0x00000000000e7805 */ /* 0x000fcc000001ff00 */
[----:B------:R0:W2:Y:S02]  /*0600*/  @!P0 LDG.E.128 R12, desc[UR6][R22.64+0x100] ;  /* 0x00010006160c8981 */ /* 0x0000a4000c1e1d00 */
[----:B0-----:R-:W-:-:S04]  /*0610*/  IMAD.IADD R22, R7, 0x1, R28 ;  /* 0x0000000107167824 */ /* 0x001fc800078e021c */
[----:B------:R-:W-:Y:S01]  /*0620*/  IMAD.WIDE R22, R22, 0x4, R2 ;  /* 0x0000000416167825 */ /* 0x000fe200078e0202 */
[C---:B--2---:R-:W-:Y:S02]  /*0630*/  FSETP.GT.AND P2, PT, R15.reuse, R19, PT ;  /* 0x000000130f00720b */ /* 0x044fe40003f44000 */
[----:B------:R-:W-:Y:S02]  /*0640*/  FSETP.NAN.AND P1, PT, R15, R15, PT ;  /* 0x0000000f0f00720b */ /* 0x000fe40003f28000 */
[----:B------:R-:W-:-:S09]  /*0650*/  P2R R26, PR, RZ, 0x4 ;  /* 0x00000004ff1a7803 */ /* 0x000fd20000000000 */
[----:B------:R-:W-:Y:S02]  /*0660*/  @!P2 SEL R15, R15, R19, P1 ;  /* 0x000000130f0fa207 */ /* 0x000fe40000800000 */
[C---:B------:R-:W-:Y:S02]  /*0670*/  FSETP.GT.AND P2, PT, R14.reuse, R18, PT ;  /* 0x000000120e00720b */ /* 0x040fe40003f44000 */
        /* <DEDUP_REMOVED lines=9> */
[----:B------:R-:W-:-:S09]  /*0710*/  CS2R R18, SRZ ;  /* 0x0000000000127805 */ /* 0x000fd2000001ff00 */
[----:B------:R-:W-:Y:S02]  /*0720*/  @!P2 SEL R12, R12, R16, P1 ;  /* 0x000000100c0ca207 */ /* 0x000fe40000800000 */
[----:B------:R-:W-:-:S06]  /*0730*/  CS2R R16, SRZ ;  /* 0x0000000000107805 */ /* 0x000fcc000001ff00 */
[----:B------:R-:W2:Y:S01]  /*0740*/  @!P0 LDG.E.128 R16, desc[UR6][R22.64] ;  /* 0x0000000616108981 */ /* 0x000ea2000c1e1d00 */
[----:B------:R-:W-:Y:S01]  /*0750*/  P2R R30, PR, RZ, 0x4 ;  /* 0x00000004ff1e7803 */ /* 0x000fe20000000000 */
[----:B------:R-:W-:-:S04]  /*0760*/  VIADD R34, R4, 0x41c0 ;  /* 0x000041c004227836 */ /* 0x000fc80000000000 */
[----:B------:R-:W-:-:S04]  /*0770*/  IMAD.IADD R5, R5, 0x1, R34 ;  /* 0x0000000105057824 */ /* 0x000fc800078e0222 */
[----:B------:R-:W-:Y:S02]  /*0780*/  IMAD.WIDE R4, R5, 0x4, R2 ;  /* 0x0000000405047825 */ /* 0x000fe400078e0202 */
[----:B------:R-:W3:Y:S01]  /*0790*/  LDL.LU.64 R2, [R1] ;  /* 0x0000000001027983 */ /* 0x000ee20000300a00 */
[-C--:B--2---:R-:W-:Y:S02]  /*07a0*/  FSETP.NAN.AND P1, PT, R16, R16.reuse, PT ;  /* 0x000000101000720b */ /* 0x084fe40003f28000 */
[----:B------:R-:W-:Y:S02]  /*07b0*/  FSETP.NAN.AND P3, PT, R17, R17, PT ;  /* 0x000000111100720b */ /* 0x000fe40003f68000 */
[----:B------:R-:W-:-:S09]  /*07c0*/  FSETP.GEU.AND P2, PT, R12, R16, PT ;  /* 0x000000100c00720b */ /* 0x000fd20003f4e000 */
[----:B------:R-:W-:Y:S02]  /*07d0*/  @!P1 SEL R16, R16, R12, !P2 ;  /* 0x0000000c10109207 */ /* 0x000fe40005000000 */
[----:B------:R-:W-:-:S04]  /*07e0*/  FSETP.GEU.AND P1, PT, R13, R17, PT ;  /* 0x000000110d00720b */ /* 0x000fc80003f2e000 */
[----:B------:R-:W-:Y:S02]  /*07f0*/  @!P3 SEL R17, R17, R13, !P1 ;  /* 0x0000000d1111b207 */ /* 0x000fe40004800000 */
[-C--:B------:R-:W-:Y:S02]  /*0800*/  FSETP.NAN.AND P3, PT, R18, R18.reuse, PT ;  /* 0x000000121200720b */ /* 0x080fe40003f68000 */
[----:B------:R-:W-:Y:S02]  /*0810*/  FSETP.GEU.AND P4, PT, R14, R18, PT ;  /* 0x000000120e00720b */ /* 0x000fe40003f8e000 */
[----:B------:R-:W-:-:S09]  /*0820*/  P2R R23, PR, RZ, 0x2 ;  /* 0x00000002ff177803 */ /* 0x000fd20000000000 */
[----:B------:R-:W-:Y:S02]  /*0830*/  @!P3 SEL R18, R18, R14, !P4 ;  /* 0x0000000e1212b207 */ /* 0x000fe40006000000 */
[-C--:B------:R-:W-:Y:S02]  /*0840*/  FSETP.NAN.AND P3, PT, R19, R19.reuse, PT ;  /* 0x000000131300720b */ /* 0x080fe40003f68000 */
[----:B------:R-:W-:Y:S02]  /*0850*/  FSETP.GEU.AND P1, PT, R15, R19, PT ;  /* 0x000000130f00720b */ /* 0x000fe40003f2e000 */
[----:B------:R-:W-:-:S09]  /*0860*/  CS2R R12, SRZ ;  /* 0x00000000000c7805 */ /* 0x000fd2000001ff00 */
[----:B------:R-:W-:Y:S02]  /*0870*/  @!P3 SEL R19, R19, R15, !P1 ;  /* 0x0000000f1313b207 */ /* 0x000fe40004800000 */
[----:B------:R-:W-:-:S06]  /*0880*/  CS2R R14, SRZ ;  /* 0x00000000000e7805 */ /* 0x000fcc000001ff00 */
[----:B------:R0:W2:Y:S01]  /*0890*/  @!P0 LDG.E.128 R12, desc[UR6][R4.64] ;  /* 0x00000006040c8981 */ /* 0x0000a2000c1e1d00 */
[----:B------:R-:W-:Y:S01]  /*08a0*/  P2R R32, PR, RZ, 0x2 ;  /* 0x00000002ff207803 */ /* 0x000fe20000000000 */
[----:B0-----:R-:W0:Y:S01]  /*08b0*/  LDC.64 R4, c[0x0][0x210] ;  /* 0x00008400ff047b82 */ /* 0x001e220000000a00 */
[----:B------:R-:W-:Y:S02]  /*08c0*/  P2R R22, PR, RZ, 0x4 ;  /* 0x00000004ff167803 */ /* 0x000fe40000000000 */
[----:B------:R-:W-:Y:S02]  /*08d0*/  ISETP.NE.AND P2, PT, R25, RZ, PT ;  /* 0x000000ff1900720c */ /* 0x000fe40003f45270 */
[-C--:B--2---:R-:W-:Y:S02]  /*08e0*/  FSETP.NAN.AND P3, PT, R12, R12.reuse, PT ;  /* 0x0000000c0c00720b */ /* 0x084fe40003f68000 */
[----:B------:R-:W-:-:S11]  /*08f0*/  FSETP.GEU.AND P1, PT, R8, R12, PT ;  /* 0x0000000c0800720b */ /* 0x000fd60003f2e000 */
[----:B------:R-:W-:Y:S02]  /*0900*/  @!P3 SEL R12, R12, R8, !P1 ;  /* 0x000000080c0cb207 */ /* 0x000fe40004800000 */
[-C--:B------:R-:W-:Y:S02]  /*0910*/  FSETP.NAN.AND P3, PT, R13, R13.reuse, PT ;  /* 0x0000000d0d00720b */ /* 0x080fe40003f68000 */
[----:B------:R-:W-:Y:S02]  /*0920*/  P2R R33, PR, RZ, 0x2 ;  /* 0x00000002ff217803 */ /* 0x000fe40000000000 */
[----:B------:R-:W-:-:S09]  /*0930*/  FSETP.GEU.AND P1, PT, R9, R13, PT ;  /* 0x0000000d0900720b */ /* 0x000fd20003f2e000 */
[----:B------:R-:W-:Y:S02]  /*0940*/  @!P3 SEL R13, R13, R9, !P1 ;  /* 0x000000090d0db207 */ /* 0x000fe40004800000 */
[-C--:B------:R-:W-:Y:S02]  /*0950*/  FSETP.NAN.AND P3, PT, R14, R14.reuse, PT ;  /* 0x0000000e0e00720b */ /* 0x080fe40003f68000 */
[----:B------:R-:W-:Y:S02]  /*0960*/  P2R R8, PR, RZ, 0x2 ;  /* 0x00000002ff087803 */ /* 0x000fe40000000000 */
[----:B------:R-:W-:-:S09]  /*0970*/  FSETP.GEU.AND P1, PT, R10, R14, PT ;  /* 0x0000000e0a00720b */ /* 0x000fd20003f2e000 */
[----:B------:R-:W-:Y:S02]  /*0980*/  @!P3 SEL R14, R14, R10, !P1 ;  /* 0x0000000a0e0eb207 */ /* 0x000fe40004800000 */
[-C--:B------:R-:W-:Y:S02]  /*0990*/  FSETP.NAN.AND P3, PT, R15, R15.reuse, PT ;  /* 0x0000000f0f00720b */ /* 0x080fe40003f68000 */
[----:B------:R-:W-:Y:S02]  /*09a0*/  P2R R9, PR, RZ, 0x2 ;  /* 0x00000002ff097803 */ /* 0x000fe40000000000 */
[----:B------:R-:W-:-:S04]  /*09b0*/  FSETP.GEU.AND P1, PT, R11, R15, PT ;  /* 0x0000000f0b00720b */ /* 0x000fc80003f2e000 */
[----:B------:R-:W-:-:S05]  /*09c0*/  P2R R10, PR, RZ, 0x2 ;  /* 0x00000002ff0a7803 */ /* 0x000fca0000000000 */
[----:B------:R-:W-:Y:S02]  /*09d0*/  @!P3 SEL R15, R15, R11, !P1 ;  /* 0x0000000b0f0fb207 */ /* 0x000fe40004800000 */
[----:B------:R-:W-:-:S04]  /*09e0*/  ISETP.NE.AND P1, PT, R24, RZ, PT ;  /* 0x000000ff1800720c */ /* 0x000fc80003f25270 */
[----:B------:R-:W-:Y:S02]  /*09f0*/  P2R R11, PR, RZ, 0x2 ;  /* 0x00000002ff0b7803 */ /* 0x000fe40000000000 */
        /* <DEDUP_REMOVED lines=14> */
[----:B---3--:R-:W-:Y:S01]  /*0ae0*/  ISETP.NE.AND P1, PT, R3, RZ, PT ;  /* 0x000000ff0300720c */ /* 0x008fe20003f25270 */
[----:B------:R-:W-:-:S03]  /*0af0*/  IMAD.IADD R24, R7, 0x1, R34 ;  /* 0x0000000107187824 */ /* 0x000fc600078e0222 */
[----:B------:R-:W-:Y:S02]  /*0b00*/  P2R R3, PR, RZ, 0x2 ;  /* 0x00000002ff037803 */ /* 0x000fe40000000000 */
[----:B------:R-:W-:Y:S01]  /*0b10*/  ISETP.NE.AND P1, PT, R31, RZ, PT ;  /* 0x000000ff1f00720c */ /* 0x000fe20003f25270 */
[----:B0-----:R-:W-:Y:S01]  /*0b20*/  IMAD.WIDE R24, R24, 0x4, R4 ;  /* 0x0000000418187825 */ /* 0x001fe200078e0204 */
[----:B------:R-:W-:Y:S02]  /*0b30*/  CS2R R4, SRZ ;  /* 0x0000000000047805 */ /* 0x000fe4000001ff00 */
[----:B------:R-:W-:Y:S02]  /*0b40*/  P2R R31, PR, RZ, 0x2 ;  /* 0x00000002ff1f7803 */ /* 0x000fe40000000000 */
[----:B------:R-:W-:Y:S02]  /*0b50*/  ISETP.NE.AND P1, PT, R6, RZ, PT ;  /* 0x000000ff0600720c */ /* 0x000fe40003f25270 */
[----:B------:R-:W-:-:S06]  /*0b60*/  CS2R R6, SRZ ;  /* 0x0000000000067805 */ /* 0x000fcc000001ff00 */
[----:B------:R0:W2:Y:S01]  /*0b70*/  @!P0 LDG.E.128 R4, desc[UR6][R24.64] ;  /* 0x0000000618048981 */ /* 0x0000a2000c1e1d00 */
[----:B------:R-:W-:Y:S02]  /*0b80*/  P2R R28, PR, RZ, 0x10 ;  /* 0x00000010ff1c7803 */ /* 0x000fe40000000000 */
[----:B------:R-:W-:Y:S02]  /*0b90*/  P2R R35, PR, RZ, 0x2 ;  /* 0x00000002ff237803 */ /* 0x000fe40000000000 */
[----:B0-----:R-:W-:Y:S02]  /*0ba0*/  P2R R24, PR, RZ, 0x1 ;  /* 0x00000001ff187803 */ /* 0x001fe40000000000 */
[----:B------:R-:W-:-:S04]  /*0bb0*/  ISETP.NE.AND P0, PT, R8, RZ, PT ;  /* 0x000000ff0800720c */ /* 0x000fc80003f05270 */
[----:B------:R-:W-:Y:S02]  /*0bc0*/  P2R R8, PR, RZ, 0x1 ;  /* 0x00000001ff087803 */ /* 0x000fe40000000000 */
[----:B------:R-:W-:-:S04]  /*0bd0*/  ISETP.NE.AND P0, PT, R33, RZ, PT ;  /* 0x000000ff2100720c */ /* 0x000fc80003f05270 */
[----:B------:R-:W-:Y:S02]  /*0be0*/  P2R R25, PR, RZ, 0x1 ;  /* 0x00000001ff197803 */ /* 0x000fe40000000000 */
[----:B------:R-:W-:-:S04]  /*0bf0*/  ISETP.NE.AND P0, PT, R32, RZ, PT ;  /* 0x000000ff2000720c */ /* 0x000fc80003f05270 */
[----:B------:R-:W-:Y:S02]  /*0c00*/  P2R R32, PR, RZ, 0x1 ;  /* 0x00000001ff207803 */ /* 0x000fe40000000000 */
[----:B------:R-:W-:Y:S01]  /*0c10*/  ISETP.NE.AND P0, PT, R28, RZ, PT ;  /* 0x000000ff1c00720c */ /* 0x000fe20003f05270 */
[----:B------:R-:W0:Y:S01]  /*0c20*/  S2UR UR5, SR_CgaCtaId ;  /* 0x00000000000579c3 */ /* 0x000e220000008800 */
[----:B------:R-:W-:Y:S01]  /*0c30*/  UMOV UR4, 0x400 ;  /* 0x0000040000047882 */ /* 0x000fe20000000000 */
[----:B------:R-:W-:Y:S01]  /*0c40*/  IMAD.SHL.U32 R37, R37, 0x4, RZ ;  /* 0x0000000425257824 */ /* 0x000fe200078e00ff */
[----:B0-----:R-:W-:-:S04]  /*0c50*/  UPRMT UR4, UR5, 0x654, UR4 ;  /* 0x0000065405047896 */ /* 0x001fc80008000004 */
[----:B------:R-:W-:Y:S02]  /*0c60*/  LOP3.LUT R37, R37, 0x1fc, RZ, 0xc0, !PT ;  /* 0x000001fc25257812 */ /* 0x000fe400078ec0ff */
[-C--:B--2---:R-:W-:Y:S02]  /*0c70*/  FSETP.NAN.AND P4, PT, R4, R4.reuse, PT ;  /* 0x000000040400720b */ /* 0x084fe40003f88000 */
[----:B------:R-:W-:Y:S02]  /*0c80*/  FSETP.NAN.AND P5, PT, R5, R5, PT ;  /* 0x000000050500720b */ /* 0x000fe40003fa8000 */
[----:B------:R-:W-:Y:S02]  /*0c90*/  FSETP.GEU.AND P3, PT, R16, R4, PT ;  /* 0x000000041000720b */ /* 0x000fe40003f6e000 */
[----:B------:R-:W-:Y:S02]  /*0ca0*/  FSETP.NAN.AND P6, PT, R6, R6, PT ;  /* 0x000000060600720b */ /* 0x000fe40003fc8000 */
[----:B------:R-:W-:-:S05]  /*0cb0*/  FSETP.NAN.AND P1, PT, R7, R7, PT ;  /* 0x000000070700720b */ /* 0x000fca0003f28000 */
[----:B------:R-:W-:Y:S02]  /*0cc0*/  @!P4 SEL R4, R4, R16, !P3 ;  /* 0x000000100404c207 */ /* 0x000fe40005800000 */
[----:B------:R-:W-:-:S04]  /*0cd0*/  FSETP.GEU.AND P4, PT, R17, R5, PT ;  /* 0x000000051100720b */ /* 0x000fc80003f8e000 */
[----:B------:R-:W-:Y:S02]  /*0ce0*/  @!P5 SEL R5, R5, R17, !P4 ;  /* 0x000000110505d207 */ /* 0x000fe40006000000 */
[----:B------:R-:W-:-:S04]  /*0cf0*/  FSETP.GEU.AND P5, PT, R18, R6, PT ;  /* 0x000000061200720b */ /* 0x000fc80003fae000 */
[----:B------:R-:W-:Y:S02]  /*0d00*/  @!P6 SEL R6, R6, R18, !P5 ;  /* 0x000000120606e207 */ /* 0x000fe40006800000 */
[----:B------:R-:W-:-:S04]  /*0d10*/  FSETP.GEU.AND P6, PT, R19, R7, PT ;  /* 0x000000071300720b */ /* 0x000fc80003fce000 */
[----:B------:R-:W-:Y:S02]  /*0d20*/  @!P1 SEL R7, R7, R19, !P6 ;  /* 0x0000001307079207 */ /* 0x000fe40007000000 */
[----:B------:R-:W-:-:S04]  /*0d30*/  ISETP.NE.AND P1, PT, R35, RZ, PT ;  /* 0x000000ff2300720c */ /* 0x000fc80003f25270 */
[----:B------:R-:W-:Y:S02]  /*0d40*/  SEL R16, RZ, 0x1, !P1 ;  /* 0x00000001ff107807 */ /* 0x000fe40004800000 */
        /* <DEDUP_REMOVED lines=15> */
[----:B------:R-:W-:Y:S02]  /*0e40*/  SEL R16, R16, 0x2, P1 ;  /* 0x0000000210107807 */ /* 0x000fe40000800000 */
[----:B------:R-:W-:Y:S02]  /*0e50*/  ISETP.NE.AND P1, PT, R21, RZ, PT ;  /* 0x000000ff1500720c */ /* 0x000fe40003f25270 */
[----:B------:R-:W-:Y:S02]  /*0e60*/  SEL R20, R18, 0x2, P2 ;  /* 0x0000000212147807 */ /* 0x000fe40001000000 */
[----:B------:R-:W-:Y:S02]  /*0e70*/  SEL R17, R17, 0x2, P1 ;  /* 0x0000000211117807 */ /* 0x000fe40000800000 */
[----:B------:R-:W-:Y:S02]  /*0e80*/  ISETP.NE.AND P1, PT, R11, RZ, PT ;  /* 0x000000ff0b00720c */ /* 0x000fe40003f25270 */
[----:B------:R-:W-:-:S02]  /*0e90*/  ISETP.NE.AND P2, PT, R22, RZ, PT ;  /* 0x000000ff1600720c */ /* 0x000fc40003f45270 */
[----:B------:R-:W-:Y:S02]  /*0ea0*/  SEL R22, R27, 0x2, P0 ;  /* 0x000000021b167807 */ /* 0x000fe40000000000 */
[----:B------:R-:W-:Y:S02]  /*0eb0*/  ISETP.NE.AND P0, PT, R32, RZ, PT ;  /* 0x000000ff2000720c */ /* 0x000fe40003f05270 */
[----:B------:R-:W-:Y:S02]  /*0ec0*/  SEL R0, R3, 0x2, P1 ;  /* 0x0000000203007807 */ /* 0x000fe40000800000 */
[----:B------:R-:W-:Y:S02]  /*0ed0*/  ISETP.NE.AND P1, PT, R23, RZ, PT ;  /* 0x000000ff1700720c */ /* 0x000fe40003f25270 */
[----:B------:R-:W-:Y:S02]  /*0ee0*/  SEL R23, R26, 0x2, P0 ;  /* 0x000000021a177807 */ /* 0x000fe40000000000 */
[----:B------:R-:W-:-:S04]  /*0ef0*/  ISETP.NE.AND P0, PT, R25, RZ, PT ;  /* 0x000000ff1900720c */ /* 0x000fc80003f05270 */
[----:B------:R-:W-:Y:S02]  /*0f00*/  SEL R26, R16, 0x3, P0 ;  /* 0x00000003101a7807 */ /* 0x000fe40000000000 */
[----:B------:R-:W-:Y:S02]  /*0f10*/  ISETP.NE.AND P0, PT, R8, RZ, PT ;  /* 0x000000ff0800720c */ /* 0x000fe40003f05270 */
[----:B------:R-:W0:Y:S01]  /*0f20*/  S2R R8, SR_TID.X ;  /* 0x0000000000087919 */ /* 0x000e220000002100 */
[----:B------:R-:W-:Y:S01]  /*0f30*/  SEL R21, R28, 0x2, P1 ;  /* 0x000000021c157807 */ /* 0x000fe20000800000 */
[----:B0-----:R-:W-:-:S05]  /*0f40*/  IMAD.SHL.U32 R8, R8, 0x8, RZ ;  /* 0x0000000808087824 */ /* 0x001fca00078e00ff */
[----:B------:R-:W-:-:S04]  /*0f50*/  LOP3.LUT R8, R8, 0x3f8, RZ, 0xc0, !PT ;  /* 0x000003f808087812 */ /* 0x000fc800078ec0ff */
[----:B------:R-:W-:-:S05]  /*0f60*/  LEA R28, R8, UR4, 0x2 ;  /* 0x00000004081c7c11 */ /* 0x000fca000f8e10ff */
[----:B------:R-:W-:Y:S04]  /*0f70*/  STS.128 [R28], R12 ;  /* 0x0000000c1c007388 */ /* 0x000fe80000000c00 */
[----:B------:R0:W-:Y:S01]  /*0f80*/  STS.128 [R28+0x10], R4 ;  /* 0x000010041c007388 */ /* 0x0001e20000000c00 */
[----:B------:R-:W-:Y:S01]  /*0f90*/  LEA R30, R37, UR4, 0x2 ;  /* 0x00000004251e7c11 */ /* 0x000fe2000f8e10ff */
[----:B------:R-:W-:Y:S01]  /*0fa0*/  ULDC.64 UR4, c[0x0][0x218] ;  /* 0x0000860000047ab9 */ /* 0x000fe20000000a00 */
[----:B------:R-:W-:Y:S01]  /*0fb0*/  SEL R3, R19, 0x2, P2 ;  /* 0x0000000213037807 */ /* 0x000fe20001000000 */
[----:B------:R-:W-:Y:S01]  /*0fc0*/  BAR.SYNC.DEFER_BLOCKING 0x0 ;  /* 0x0000000000007b1d */ /* 0x000fe20000010000 */
[----:B------:R-:W-:Y:S02]  /*0fd0*/  ISETP.NE.AND P2, PT, R10, RZ, PT ;  /* 0x000000ff0a00720c */ /* 0x000fe40003f45270 */
[----:B------:R-:W-:-:S02]  /*0fe0*/  ISETP.NE.AND P1, PT, R9, RZ, PT ;  /* 0x000000ff0900720c */ /* 0x000fc40003f25270 */
[----:B------:R-:W-:Y:S02]  /*0ff0*/  SEL R27, R17, 0x3, P0 ;  /* 0x00000003111b7807 */ /* 0x000fe40000000000 */
[----:B------:R-:W-:Y:S02]  /*1000*/  ISETP.NE.AND P0, PT, R24, RZ, PT ;  /* 0x000000ff1800720c */ /* 0x000fe40003f05270 */
[----:B------:R-:W1:Y:S01]  /*1010*/  LDC.64 R24, c[0x0][0x218] ;  /* 0x00008600ff187b82 */ /* 0x000e620000000a00 */
[----:B------:R-:W2:Y:S04]  /*1020*/  LDS.128 R8, [R30] ;  /* 0x000000001e087984 */ /* 0x000ea80000000c00 */
[----:B------:R-:W3:Y:S01]  /*1030*/  LDS.128 R16, [R30+0x800] ;  /* 0x000800001e107984 */ /* 0x000ee20000000c00 */
[----:B------:R-:W-:-:S02]  /*1040*/  LOP3.LUT R29, R36, R37, RZ, 0xfc, !PT ;  /* 0x00000025241d7212 */ /* 0x000fc400078efcff */
[----:B------:R-:W-:Y:S02]  /*1050*/  LOP3.LUT R37, R36, 0x200, R37, 0xfe, !PT ;  /* 0x0000020024257812 */ /* 0x000fe400078efe25 */
[----:B------:R-:W-:Y:S02]  /*1060*/  SEL R31, R0, 0x3, P1 ;  /* 0x00000003001f7807 */ /* 0x000fe40000800000 */
[----:B------:R-:W-:Y:S02]  /*1070*/  ISETP.GE.AND P1, PT, R29, 0x430900, PT ;  /* 0x004309001d00780c */ /* 0x000fe40003f26270 */
[----:B------:R-:W-:Y:S02]  /*1080*/  SEL R0, R3, 0x3, P3 ;  /* 0x0000000303007807 */ /* 0x000fe40001800000 */
[----:B------:R-:W-:Y:S02]  /*1090*/  ISETP.GE.AND P3, PT, R37, 0x430900, PT ;  /* 0x004309002500780c */ /* 0x000fe40003f66270 */
[----:B------:R-:W-:-:S02]  /*10a0*/  SEL R20, R20, 0x3, P2 ;  /* 0x0000000314147807 */ /* 0x000fc40001000000 */
[----:B------:R-:W-:Y:S02]  /*10b0*/  SHF.R.S32.HI R36, RZ, 0x1f, R36 ;  /* 0x0000001fff247819 */ /* 0x000fe40000011424 */
[C---:B0-----:R-:W-:Y:S01]  /*10c0*/  LEA R4, P2, R29.reuse, UR4, 0x2 ;  /* 0x000000041d047c11 */ /* 0x041fe2000f8410ff */
[----:B-1----:R-:W-:Y:S01]  /*10d0*/  IMAD.WIDE R24, R29, 0x4, R24 ;  /* 0x000000041d187825 */ /* 0x002fe200078e0218 */
[----:B------:R-:W-:Y:S02]  /*10e0*/  SEL R21, R21, 0x3, P4 ;  /* 0x0000000315157807 */ /* 0x000fe40002000000 */
[----:B------:R-:W-:Y:S01]  /*10f0*/  LEA.HI.X R5, R29, UR5, R36, 0x2, P2 ;  /* 0x000000051d057c11 */ /* 0x000fe200090f1424 */
[----:B------:R-:W-:Y:S01]  /*1100*/  ULDC.64 UR4, c[0x0][0x220] ;  /* 0x0000880000047ab9 */ /* 0x000fe20000000a00 */
[----:B------:R-:W-:Y:S02]  /*1110*/  SEL R22, R22, 0x3, P5 ;  /* 0x0000000316167807 */ /* 0x000fe40002800000 */
[----:B------:R-:W-:-:S02]  /*1120*/  SEL R23, R23, 0x3, P6 ;  /* 0x0000000317177807 */ /* 0x000fc40003000000 */
[----:B------:R-:W-:Y:S02]  /*1130*/  IADD3 R6, P2, R2, UR4, RZ ;  /* 0x0000000402067c10 */ /* 0x000fe4000ff5e0ff */
[----:B------:R-:W-:Y:S02]  /*1140*/  PRMT R27, R26, 0x3340, R27 ;  /* 0x000033401a1b7816 */ /* 0x000fe4000000001b */
[----:B------:R-:W-:Y:S02]  /*1150*/  PRMT R20, R31, 0x3340, R20 ;  /* 0x000033401f147816 */ /* 0x000fe40000000014 */
[----:B------:R-:W-:Y:S02]  /*1160*/  PRMT R21, R0, 0x3340, R21 ;  /* 0x0000334000157816 */ /* 0x000fe40000000015 */
[----:B------:R-:W-:Y:S01]  /*1170*/  PRMT R22, R22, 0x3340, R23 ;  /* 0x0000334016167816 */ /* 0x000fe20000000017 */
[----:B--2---:R0:W-:Y:S01]  /*1180*/  @!P1 STG.E.128 desc[UR6][R24.64], R8 ;  /* 0x0000000818009986 */ /* 0x0041e2000c101d06 */
[----:B------:R-:W-:-:S03]  /*1190*/  LEA.HI.X.SX32 R7, R2, UR5, 0x1, P2 ;  /* 0x0000000502077c11 */ /* 0x000fc600090f0eff */
[----:B---3--:R0:W-:Y:S01]  /*11a0*/  @!P3 STG.E.128 desc[UR6][R4.64+0x800], R16 ;  /* 0x000800100400b986 */ /* 0x0081e2000c101d06 */
[----:B------:R-:W-:Y:S02]  /*11b0*/  PRMT R20, R27, 0x5410, R20 ;  /* 0x000054101b147816 */ /* 0x000fe40000000014 */
[----:B------:R-:W-:Y:S01]  /*11c0*/  PRMT R21, R21, 0x5410, R22 ;  /* 0x0000541015157816 */ /* 0x000fe20000000016 */
[----:B0-----:R-:W-:Y:S06]  /*11d0*/  @P0 EXIT ;  /* 0x000000000000094d */ /* 0x001fec0003800000 */
[----:B------:R-:W-:Y:S01]  /*11e0*/  STG.E.64 desc[UR6][R6.64], R20 ;  /* 0x0000001406007986 */ /* 0x000fe2000c101b06 */
[----:B------:R-:W-:Y:S05]  /*11f0*/  EXIT ;  /* 0x000000000000794d */ /* 0x000fea0003800000 */
.L_x_0:
[----:B------:R-:W-:-:S00]  /*1200*/  BRA `(.L_x_0) ;  /* 0xfffffffc00fc7947 */ /* 0x000fc0000383ffff */
[----:B------:R-:W-:-:S00]  /*1210*/  NOP ;  /* 0x0000000000007918 */ /* 0x000fc00000000000 */
        /* <DEDUP_REMOVED lines=14> */
.L_x_1:


//--------------------- .nv.shared.triton_poi_fused_max_pool2d_with_indices_10 --------------------------
	.section	.nv.shared.triton_poi_fused_max_pool2d_with_indices_10,"aw",@nobits
	.sectionflags	@""
	.align	16
	.zero		1024


//--------------------- .nv.constant0.triton_poi_fused_max_pool2d_with_indices_10 --------------------------
	.section	.nv.constant0.triton_poi_fused_max_pool2d_with_indices_10,"a",@progbits
	.sectionflags	@""
	.align	4
.nv.constant0.triton_poi_fused_max_pool2d_with_indices_10:
	.zero		556
